	.headerflags	@"EF_CUDA_TEXMODE_UNIFIED EF_CUDA_64BIT_ADDRESS EF_CUDA_ACCELERATORS EF_CUDA_SM90 EF_CUDA_VIRTUAL_SM(EF_CUDA_SM90)"
	.elftype	@"ET_EXEC"


//--------------------- .nv.info                  --------------------------
	.section	.nv.info,"",@"SHT_CUDA_INFO"
	.align	4


	//----- nvinfo : EIATTR_REGCOUNT
	.align		4
        /*0000*/ 	.byte	0x04, 0x2f
        /*0002*/ 	.short	(.L_1 - .L_0)
	.align		4
.L_0:
        /*0004*/ 	.word	index@(triton_poi_fused_convolution_relu_18)
        /*0008*/ 	.word	0x0000000c


	//----- nvinfo : EIATTR_MIN_STACK_SIZE
	.align		4
.L_1:
        /*000c*/ 	.byte	0x04, 0x12
        /*000e*/ 	.short	(.L_3 - .L_2)
	.align		4
.L_2:
        /*0010*/ 	.word	index@(triton_poi_fused_convolution_relu_18)
        /*0014*/ 	.word	0x00000000


	//----- nvinfo : EIATTR_FRAME_SIZE
	.align		4
.L_3:
        /*0018*/ 	.byte	0x04, 0x11
        /*001a*/ 	.short	(.L_5 - .L_4)
	.align		4
.L_4:
        /*001c*/ 	.word	index@(triton_poi_fused_convolution_relu_18)
        /*0020*/ 	.word	0x00000000


	//----- nvinfo : EIATTR_MIN_STACK_SIZE
	.align		4
.L_5:
        /*0024*/ 	.byte	0x04, 0x12
        /*0026*/ 	.short	(.L_7 - .L_6)
	.align		4
.L_6:
        /*0028*/ 	.word	index@(triton_poi_fused_convolution_relu_18)
        /*002c*/ 	.word	0x00000000
.L_7:


//--------------------- .nv.info.triton_poi_fused_convolution_relu_18 --------------------------
	.section	.nv.info.triton_poi_fused_convolution_relu_18,"",@"SHT_CUDA_INFO"
	.sectionflags	@""
	.align	4


	//----- nvinfo : EIATTR_CUDA_API_VERSION
	.align		4
        /*0000*/ 	.byte	0x04, 0x37
        /*0002*/ 	.short	(.L_9 - .L_8)
.L_8:
        /*0004*/ 	.word	0x0000007c


	//----- nvinfo : EIATTR_KPARAM_INFO
	.align		4
.L_9:
        /*0008*/ 	.byte	0x04, 0x17
        /*000a*/ 	.short	(.L_11 - .L_10)
.L_10:
        /*000c*/ 	.word	0x00000000
        /*0010*/ 	.short	0x0002
        /*0012*/ 	.short	0x0010
        /*0014*/ 	.byte	0x00, 0xf0, 0x11, 0x00


	//----- nvinfo : EIATTR_KPARAM_INFO
	.align		4
.L_11:
        /*0018*/ 	.byte	0x04, 0x17
        /*001a*/ 	.short	(.L_13 - .L_12)
.L_12:
        /*001c*/ 	.word	0x00000000
        /*0020*/ 	.short	0x0001
        /*0022*/ 	.short	0x0008
        /*0024*/ 	.byte	0x00, 0xf4, 0x21, 0x00


	//----- nvinfo : EIATTR_KPARAM_INFO
	.align		4
.L_13:
        /*0028*/ 	.byte	0x04, 0x17
        /*002a*/ 	.short	(.L_15 - .L_14)
.L_14:
        /*002c*/ 	.word	0x00000000
        /*0030*/ 	.short	0x0000
        /*0032*/ 	.short	0x0000
        /*0034*/ 	.byte	0x00, 0xf4, 0x21, 0x00


	//----- nvinfo : EIATTR_SPARSE_MMA_MASK
	.align		4
.L_15:
        /*0038*/ 	.byte	0x03, 0x50
        /*003a*/ 	.short	0x0000


	//----- nvinfo : EIATTR_MAXREG_COUNT
	.align		4
        /*003c*/ 	.byte	0x03, 0x1b
        /*003e*/ 	.short	0x00ff


	//----- nvinfo : EIATTR_EXIT_INSTR_OFFSETS
	.align		4
        /*0040*/ 	.byte	0x04, 0x1c
        /*0042*/ 	.short	(.L_17 - .L_16)


	//   ....[0]....
.L_16:
        /*0044*/ 	.word	0x00000190


	//----- nvinfo : EIATTR_REQNTID
	.align		4
.L_17:
        /*0048*/ 	.byte	0x04, 0x10
        /*004a*/ 	.short	(.L_19 - .L_18)
.L_18:
        /*004c*/ 	.word	0x00000100
        /*0050*/ 	.word	0x00000001
        /*0054*/ 	.word	0x00000001


	//----- nvinfo : EIATTR_CBANK_PARAM_SIZE
	.align		4
.L_19:
        /*0058*/ 	.byte	0x03, 0x19
        /*005a*/ 	.short	0x0014


	//----- nvinfo : EIATTR_PARAM_CBANK
	.align		4
        /*005c*/ 	.byte	0x04, 0x0a
        /*005e*/ 	.short	(.L_21 - .L_20)
	.align		4
.L_20:
        /*0060*/ 	.word	index@(.nv.constant0.triton_poi_fused_convolution_relu_18)
        /*0064*/ 	.short	0x0210
        /*0066*/ 	.short	0x0014


	//----- nvinfo : EIATTR_SW_WAR
	.align		4
.L_21:
        /*0068*/ 	.byte	0x04, 0x36
        /*006a*/ 	.short	(.L_23 - .L_22)
.L_22:
        /*006c*/ 	.word	0x00000008
.L_23:


//--------------------- .nv.callgraph             --------------------------
	.section	.nv.callgraph,"",@"SHT_CUDA_CALLGRAPH"
	.align	4
	.sectionentsize	8
	.align		4
        /*0000*/ 	.word	0x00000000
	.align		4
        /*0004*/ 	.word	0xffffffff
	.align		4
        /*0008*/ 	.word	0x00000000
	.align		4
        /*000c*/ 	.word	0xfffffffe
	.align		4
        /*0010*/ 	.word	0x00000000
	.align		4
        /*0014*/ 	.word	0xfffffffd
	.align		4
        /*0018*/ 	.word	0x00000000
	.align		4
        /*001c*/ 	.word	0xfffffffc


//--------------------- .text.triton_poi_fused_convolution_relu_18 --------------------------
	.section	.text.triton_poi_fused_convolution_relu_18,"ax",@progbits
	.align	128
        .global         triton_poi_fused_convolution_relu_18
        .type           triton_poi_fused_convolution_relu_18,@function
        .size           triton_poi_fused_convolution_relu_18,(.L_x_1 - triton_poi_fused_convolution_relu_18)
        .other          triton_poi_fused_convolution_relu_18,@"STO_CUDA_ENTRY STV_DEFAULT"
triton_poi_fused_convolution_relu_18:
.text.triton_poi_fused_convolution_relu_18:
[----:B------:R-:W-:Y:S01]  /*0000*/  LDC R1, c[0x0][0x28] ;  /* 0x00000a00ff017b82 */ /* 0x000fe20000000800 */
[----:B------:R-:W1:Y:S07]  /*0010*/  S2R R0, SR_TID.X ;  /* 0x0000000000007919 */ /* 0x000e6e0000002100 */
[----:B------:R-:W2:Y:S01]  /*0020*/  LDC.64 R4, c[0x0][0x218] ;  /* 0x00008600ff047b82 */ /* 0x000ea20000000a00 */
[----:B------:R-:W-:Y:S01]  /*0030*/  ULDC.64 UR4, c[0x0][0x208] ;  /* 0x0000820000047ab9 */ /* 0x000fe20000000a00 */
[----:B------:R-:W3:Y:S06]  /*0040*/  S2R R7, SR_CTAID.X ;  /* 0x0000000000077919 */ /* 0x000eec0000002500 */
[----:B------:R-:W4:Y:S01]  /*0050*/  LDC.64 R2, c[0x0][0x210] ;  /* 0x00008400ff027b82 */ /* 0x000f220000000a00 */
[----:B-1----:R-:W-:Y:S01]  /*0060*/  IMAD.SHL.U32 R0, R0, 0x2, RZ ;  /* 0x0000000200007824 */ /* 0x002fe200078e00ff */
[----:B---3--:R-:W-:-:S04]  /*0070*/  SHF.R.S32.HI R6, RZ, 0x16, R7 ;  /* 0x00000016ff067819 */ /* 0x008fc80000011407 */
[----:B------:R-:W-:-:S05]  /*0080*/  LOP3.LUT R0, R0, 0x1fe, RZ, 0xc0, !PT ;  /* 0x000001fe00007812 */ /* 0x000fca00078ec0ff */
[----:B------:R-:W-:Y:S01]  /*0090*/  IMAD R7, R7, 0x200, R0 ;  /* 0x0000020007077824 */ /* 0x000fe200078e0200 */
[----:B------:R-:W-:-:S03]  /*00a0*/  SGXT R0, R6, 0x1 ;  /* 0x000000010600781a */ /* 0x000fc60000000200 */
[----:B----4-:R-:W-:Y:S01]  /*00b0*/  IMAD.WIDE R2, R7, 0x4, R2 ;  /* 0x0000000407027825 */ /* 0x010fe200078e0202 */
[----:B------:R-:W-:-:S04]  /*00c0*/  LEA.HI R0, R0, R7, RZ, 0x7 ;  /* 0x0000000700007211 */ /* 0x000fc800078f38ff */
[----:B------:R-:W-:-:S05]  /*00d0*/  LOP3.LUT R0, R0, 0xffffff80, RZ, 0xc0, !PT ;  /* 0xffffff8000007812 */ /* 0x000fca00078ec0ff */
[----:B------:R-:W-:Y:S02]  /*00e0*/  IMAD.IADD R9, R7, 0x1, -R0 ;  /* 0x0000000107097824 */ /* 0x000fe400078e0a00 */
[----:B------:R-:W3:Y:S02]  /*00f0*/  LDG.E.64 R6, desc[UR4][R2.64] ;  /* 0x0000000402067981 */ /* 0x000ee4000c1e1b00 */
[----:B--2---:R-:W-:-:S06]  /*0100*/  IMAD.WIDE R4, R9, 0x4, R4 ;  /* 0x0000000409047825 */ /* 0x004fcc00078e0204 */
[----:B------:R-:W3:Y:S02]  /*0110*/  LDG.E.EL.64 R4, desc[UR4][R4.64] ;  /* 0x0000000404047981 */ /* 0x000ee4000c2e1b00 */
[C---:B---3--:R-:W-:Y:S01]  /*0120*/  FSETP.GEU.AND P0, PT, R6.reuse, -R4, PT ;  /* 0x800000040600720b */ /* 0x048fe20003f0e000 */
[----:B------:R-:W-:Y:S01]  /*0130*/  FADD R6, R6, R4 ;  /* 0x0000000406067221 */ /* 0x000fe20000000000 */
[C---:B------:R-:W-:Y:S01]  /*0140*/  FADD R0, R7.reuse, R5 ;  /* 0x0000000507007221 */ /* 0x040fe20000000000 */
[----:B------:R-:W-:-:S03]  /*0150*/  FSETP.GEU.AND P1, PT, R7, -R5, PT ;  /* 0x800000050700720b */ /* 0x000fc60003f2e000 */
[----:B------:R-:W-:Y:S02]  /*0160*/  FSEL R6, R6, RZ, P0 ;  /* 0x000000ff06067208 */ /* 0x000fe40000000000 */
[----:B------:R-:W-:-:S05]  /*0170*/  FSEL R7, R0, RZ, P1 ;  /* 0x000000ff00077208 */ /* 0x000fca0000800000 */
[----:B------:R-:W-:Y:S01]  /*0180*/  STG.E.64 desc[UR4][R2.64], R6 ;  /* 0x0000000602007986 */ /* 0x000fe2000c101b04 */
[----:B------:R-:W-:Y:S05]  /*0190*/  EXIT ;  /* 0x000000000000794d */ /* 0x000fea0003800000 */
.L_x_0:
[----:B------:R-:W-:-:S00]  /*01a0*/  BRA `(.L_x_0) ;  /* 0xfffffffc00fc7947 */ /* 0x000fc0000383ffff */
[----:B------:R-:W-:-:S00]  /*01b0*/  NOP ;  /* 0x0000000000007918 */ /* 0x000fc00000000000 */
        /* <DEDUP_REMOVED lines=12> */
.L_x_1:


//--------------------- .nv.constant0.triton_poi_fused_convolution_relu_18 --------------------------
	.section	.nv.constant0.triton_poi_fused_convolution_relu_18,"a",@progbits
	.sectionflags	@""
	.align	4
.nv.constant0.triton_poi_fused_convolution_relu_18:
	.zero		548
